//
// Generated by NVIDIA NVVM Compiler
//
// Compiler Build ID: CL-36424714
// Cuda compilation tools, release 13.0, V13.0.88
// Based on NVVM 20.0.0
//

.version 9.0
.target sm_100
.address_size 64

	// .globl	_Z9transposePKfPfii

.visible .entry _Z9transposePKfPfii(
	.param .u64 .ptr .align 1 _Z9transposePKfPfii_param_0,
	.param .u64 .ptr .align 1 _Z9transposePKfPfii_param_1,
	.param .u32 _Z9transposePKfPfii_param_2,
	.param .u32 _Z9transposePKfPfii_param_3
)
{
	.reg .pred 	%p<4>;
	.reg .b32 	%r<15>;
	.reg .b32 	%f<2>;
	.reg .b64 	%rd<9>;

	ld.param.u64 	%rd1, [_Z9transposePKfPfii_param_0];
	ld.param.u64 	%rd2, [_Z9transposePKfPfii_param_1];
	ld.param.u32 	%r3, [_Z9transposePKfPfii_param_2];
	ld.param.u32 	%r5, [_Z9transposePKfPfii_param_3];
	mov.u32 	%r6, %ctaid.x;
	mov.u32 	%r7, %ntid.x;
	mov.u32 	%r8, %tid.x;
	mad.lo.s32 	%r1, %r6, %r7, %r8;
	mov.u32 	%r9, %ctaid.y;
	mov.u32 	%r10, %ntid.y;
	mov.u32 	%r11, %tid.y;
	mad.lo.s32 	%r12, %r9, %r10, %r11;
	setp.ge.s32 	%p1, %r1, %r3;
	setp.ge.s32 	%p2, %r12, %r5;
	or.pred  	%p3, %p1, %p2;
	@%p3 bra 	$L__BB0_2;
	cvta.to.global.u64 	%rd3, %rd1;
	cvta.to.global.u64 	%rd4, %rd2;
	mad.lo.s32 	%r13, %r3, %r12, %r1;
	mul.wide.s32 	%rd5, %r13, 4;
	add.s64 	%rd6, %rd3, %rd5;
	ld.global.f32 	%f1, [%rd6];
	mad.lo.s32 	%r14, %r5, %r1, %r12;
	mul.wide.s32 	%rd7, %r14, 4;
	add.s64 	%rd8, %rd4, %rd7;
	st.global.f32 	[%rd8], %f1;
$L__BB0_2:
	ret;

}


// ===== COMPILED SASS (sm_100) =====

	.target	sm_100

	.elftype	@"ET_EXEC"


//--------------------- .note.nv.tkinfo           --------------------------
	.section	.note.nv.tkinfo,"",@"SHT_NOTE"
	.sectionflags	@"SHF_NOTE_NV_TKINFO"
	.tkinfo
        /*0018*/ 	.word	0x00000002
        /*0030*/ 	.string	""
        /*0030*/ 	.string	"ptxas"
        /*0030*/ 	.string	"Cuda compilation tools, release 13.0, V13.0.88"
        /*0030*/ 	.string	"Build cuda_13.0.r13.0/compiler.36424714_0"
        /*0030*/ 	.string	"-arch sm_100 -m 64 "



//--------------------- .note.nv.cuinfo           --------------------------
	.section	.note.nv.cuinfo,"",@"SHT_NOTE"
	.sectionflags	@"SHF_NOTE_NV_CUINFO"
        /*0018*/ 	.short	0x0002
        /*001a*/ 	.short	0x0064
        /*001c*/ 	.short	0x0082
	.zero		2


//--------------------- .nv.info                  --------------------------
	.section	.nv.info,"",@"SHT_CUDA_INFO"
	.align	4


	//----- nvinfo : EIATTR_REGCOUNT
	.align		4
        /*0000*/ 	.byte	0x04, 0x2f
        /*0002*/ 	.short	(.L_1 - .L_0)
	.align		4
.L_0:
        /*0004*/ 	.word	index@(_Z9transposePKfPfii)
        /*0008*/ 	.word	0x0000000a


	//----- nvinfo : EIATTR_FRAME_SIZE
	.align		4
.L_1:
        /*000c*/ 	.byte	0x04, 0x11
        /*000e*/ 	.short	(.L_3 - .L_2)
	.align		4
.L_2:
        /*0010*/ 	.word	index@(_Z9transposePKfPfii)
        /*0014*/ 	.word	0x00000000


	//----- nvinfo : EIATTR_MIN_STACK_SIZE
	.align		4
.L_3:
        /*0018*/ 	.byte	0x04, 0x12
        /*001a*/ 	.short	(.L_5 - .L_4)
	.align		4
.L_4:
        /*001c*/ 	.word	index@(_Z9transposePKfPfii)
        /*0020*/ 	.word	0x00000000
.L_5:


//--------------------- .nv.compat                --------------------------
	.section	.nv.compat,"",@"SHT_CUDA_COMPAT_INFO"
	.align	4
        /*0000*/ 	.byte	0x02, 0x09, 0x00, 0x00, 0x02, 0x02, 0x01, 0x00, 0x02, 0x05, 0x05, 0x00, 0x03, 0x07, 0x01, 0x01
        /*0010*/ 	.byte	0x02, 0x03, 0x00, 0x00, 0x02, 0x06, 0x01, 0x00, 0x04, 0x0b, 0x08, 0x00, 0x09, 0x00, 0x00, 0x00
        /*0020*/ 	.byte	0x00, 0x00, 0x00, 0x00


//--------------------- .nv.info._Z9transposePKfPfii --------------------------
	.section	.nv.info._Z9transposePKfPfii,"",@"SHT_CUDA_INFO"
	.sectionflags	@""
	.align	4


	//----- nvinfo : EIATTR_CUDA_API_VERSION
	.align		4
        /*0000*/ 	.byte	0x04, 0x37
        /*0002*/ 	.short	(.L_7 - .L_6)
.L_6:
        /*0004*/ 	.word	0x00000082


	//----- nvinfo : EIATTR_KPARAM_INFO
	.align		4
.L_7:
        /*0008*/ 	.byte	0x04, 0x17
        /*000a*/ 	.short	(.L_9 - .L_8)
.L_8:
        /*000c*/ 	.word	0x00000000
        /*0010*/ 	.short	0x0003
        /*0012*/ 	.short	0x0014
        /*0014*/ 	.byte	0x00, 0xf0, 0x11, 0x00


	//----- nvinfo : EIATTR_KPARAM_INFO
	.align		4
.L_9:
        /*0018*/ 	.byte	0x04, 0x17
        /*001a*/ 	.short	(.L_11 - .L_10)
.L_10:
        /*001c*/ 	.word	0x00000000
        /*0020*/ 	.short	0x0002
        /*0022*/ 	.short	0x0010
        /*0024*/ 	.byte	0x00, 0xf0, 0x11, 0x00


	//----- nvinfo : EIATTR_KPARAM_INFO
	.align		4
.L_11:
        /*0028*/ 	.byte	0x04, 0x17
        /*002a*/ 	.short	(.L_13 - .L_12)
.L_12:
        /*002c*/ 	.word	0x00000000
        /*0030*/ 	.short	0x0001
        /*0032*/ 	.short	0x0008
        /*0034*/ 	.byte	0x00, 0xf5, 0x21, 0x00


	//----- nvinfo : EIATTR_KPARAM_INFO
	.align		4
.L_13:
        /*0038*/ 	.byte	0x04, 0x17
        /*003a*/ 	.short	(.L_15 - .L_14)
.L_14:
        /*003c*/ 	.word	0x00000000
        /*0040*/ 	.short	0x0000
        /*0042*/ 	.short	0x0000
        /*0044*/ 	.byte	0x00, 0xf5, 0x21, 0x00


	//----- nvinfo : EIATTR_SPARSE_MMA_MASK
	.align		4
.L_15:
        /*0048*/ 	.byte	0x03, 0x50
        /*004a*/ 	.short	0x0000


	//----- nvinfo : EIATTR_MAXREG_COUNT
	.align		4
        /*004c*/ 	.byte	0x03, 0x1b
        /*004e*/ 	.short	0x00ff


	//----- nvinfo : EIATTR_MERCURY_ISA_VERSION
	.align		4
        /*0050*/ 	.byte	0x03, 0x5f
        /*0052*/ 	.short	0x0101


	//----- nvinfo : EIATTR_VRC_CTA_INIT_COUNT
	.align		4
        /*0054*/ 	.byte	0x02, 0x4a
	.zero		1
	.zero		1


	//----- nvinfo : EIATTR_EXIT_INSTR_OFFSETS
	.align		4
        /*0058*/ 	.byte	0x04, 0x1c
        /*005a*/ 	.short	(.L_17 - .L_16)


	//   ....[0]....
.L_16:
        /*005c*/ 	.word	0x000000c0


	//   ....[1]....
        /*0060*/ 	.word	0x00000160


	//----- nvinfo : EIATTR_CBANK_PARAM_SIZE
	.align		4
.L_17:
        /*0064*/ 	.byte	0x03, 0x19
        /*0066*/ 	.short	0x0018


	//----- nvinfo : EIATTR_PARAM_CBANK
	.align		4
        /*0068*/ 	.byte	0x04, 0x0a
        /*006a*/ 	.short	(.L_19 - .L_18)
	.align		4
.L_18:
        /*006c*/ 	.word	index@(.nv.constant0._Z9transposePKfPfii)
        /*0070*/ 	.short	0x0380
        /*0072*/ 	.short	0x0018


	//----- nvinfo : EIATTR_SW_WAR
	.align		4
.L_19:
        /*0074*/ 	.byte	0x04, 0x36
        /*0076*/ 	.short	(.L_21 - .L_20)
.L_20:
        /*0078*/ 	.word	0x00000008
.L_21:


//--------------------- .nv.callgraph             --------------------------
	.section	.nv.callgraph,"",@"SHT_CUDA_CALLGRAPH"
	.align	4
	.sectionentsize	8
	.align		4
        /*0000*/ 	.word	0x00000000
	.align		4
        /*0004*/ 	.word	0xffffffff
	.align		4
        /*0008*/ 	.word	0x00000000
	.align		4
        /*000c*/ 	.word	0xfffffffe
	.align		4
        /*0010*/ 	.word	0x00000000
	.align		4
        /*0014*/ 	.word	0xfffffffd
	.align		4
        /*0018*/ 	.word	0x00000000
	.align		4
        /*001c*/ 	.word	0xfffffffc


//--------------------- .text._Z9transposePKfPfii --------------------------
	.section	.text._Z9transposePKfPfii,"ax",@progbits
	.align	128
        .global         _Z9transposePKfPfii
        .type           _Z9transposePKfPfii,@function
        .size           _Z9transposePKfPfii,(.L_x_1 - _Z9transposePKfPfii)
        .other          _Z9transposePKfPfii,@"STO_CUDA_ENTRY STV_DEFAULT"
_Z9transposePKfPfii:
.text._Z9transposePKfPfii:
[----:B------:R-:W-:Y:S01]  /*0000*/  LDC R1, c[0x0][0x37c] ;  /* 0x0000df00ff017b82 */ /* 0x000fe20000000800 */
[----:B------:R-:W0:Y:S07]  /*0010*/  S2R R2, SR_TID.Y ;  /* 0x0000000000027919 */ /* 0x000e2e0000002200 */
[----:B------:R-:W1:Y:S01]  /*0020*/  LDC R0, c[0x0][0x360] ;  /* 0x0000d800ff007b82 */ /* 0x000e620000000800 */
[----:B------:R-:W2:Y:S01]  /*0030*/  LDCU.64 UR6, c[0x0][0x390] ;  /* 0x00007200ff0677ac */ /* 0x000ea20008000a00 */
[----:B------:R-:W1:Y:S06]  /*0040*/  S2R R3, SR_TID.X ;  /* 0x0000000000037919 */ /* 0x000e6c0000002100 */
[----:B------:R-:W0:Y:S08]  /*0050*/  S2UR UR5, SR_CTAID.Y ;  /* 0x00000000000579c3 */ /* 0x000e300000002600 */
[----:B------:R-:W0:Y:S08]  /*0060*/  LDC R7, c[0x0][0x364] ;  /* 0x0000d900ff077b82 */ /* 0x000e300000000800 */
[----:B------:R-:W1:Y:S01]  /*0070*/  S2UR UR4, SR_CTAID.X ;  /* 0x00000000000479c3 */ /* 0x000e620000002500 */
[----:B0-----:R-:W-:-:S05]  /*0080*/  IMAD R7, R7, UR5, R2 ;  /* 0x0000000507077c24 */ /* 0x001fca000f8e0202 */
[----:B--2---:R-:W-:Y:S01]  /*0090*/  ISETP.GE.AND P0, PT, R7, UR7, PT ;  /* 0x0000000707007c0c */ /* 0x004fe2000bf06270 */
[----:B-1----:R-:W-:-:S05]  /*00a0*/  IMAD R0, R0, UR4, R3 ;  /* 0x0000000400007c24 */ /* 0x002fca000f8e0203 */
[----:B------:R-:W-:-:S13]  /*00b0*/  ISETP.GE.OR P0, PT, R0, UR6, P0 ;  /* 0x0000000600007c0c */ /* 0x000fda0008706670 */
[----:B------:R-:W-:Y:S05]  /*00c0*/  @P0 EXIT ;  /* 0x000000000000094d */ /* 0x000fea0003800000 */
[----:B------:R-:W0:Y:S01]  /*00d0*/  LDC.64 R2, c[0x0][0x380] ;  /* 0x0000e000ff027b82 */ /* 0x000e220000000a00 */
[----:B------:R-:W1:Y:S01]  /*00e0*/  LDCU.64 UR4, c[0x0][0x358] ;  /* 0x00006b00ff0477ac */ /* 0x000e620008000a00 */
[----:B------:R-:W-:-:S04]  /*00f0*/  IMAD R5, R7, UR6, R0 ;  /* 0x0000000607057c24 */ /* 0x000fc8000f8e0200 */
[----:B0-----:R-:W-:Y:S02]  /*0100*/  IMAD.WIDE R2, R5, 0x4, R2 ;  /* 0x0000000405027825 */ /* 0x001fe400078e0202 */
[----:B------:R-:W0:Y:S04]  /*0110*/  LDC.64 R4, c[0x0][0x388] ;  /* 0x0000e200ff047b82 */ /* 0x000e280000000a00 */
[----:B-1----:R-:W2:Y:S01]  /*0120*/  LDG.E R3, desc[UR4][R2.64] ;  /* 0x0000000402037981 */ /* 0x002ea2000c1e1900 */
[----:B------:R-:W-:-:S04]  /*0130*/  IMAD R7, R0, UR7, R7 ;  /* 0x0000000700077c24 */ /* 0x000fc8000f8e0207 */
[----:B0-----:R-:W-:-:S05]  /*0140*/  IMAD.WIDE R4, R7, 0x4, R4 ;  /* 0x0000000407047825 */ /* 0x001fca00078e0204 */
[----:B--2---:R-:W-:Y:S01]  /*0150*/  STG.E desc[UR4][R4.64], R3 ;  /* 0x0000000304007986 */ /* 0x004fe2000c101904 */
[----:B------:R-:W-:Y:S05]  /*0160*/  EXIT ;  /* 0x000000000000794d */ /* 0x000fea0003800000 */
.L_x_0:
[----:B------:R-:W-:-:S00]  /*0170*/  BRA `(.L_x_0) ;  /* 0xfffffffc00fc7947 */ /* 0x000fc0000383ffff */
[----:B------:R-:W-:-:S00]  /*0180*/  NOP ;  /* 0x0000000000007918 */ /* 0x000fc00000000000 */
[----:B------:R-:W-:-:S00]  /*0190*/  NOP ;  /* 0x0000000000007918 */ /* 0x000fc00000000000 */
[----:B------:R-:W-:-:S00]  /*01a0*/  NOP ;  /* 0x0000000000007918 */ /* 0x000fc00000000000 */
[----:B------:R-:W-:-:S00]  /*01b0*/  NOP ;  /* 0x0000000000007918 */ /* 0x000fc00000000000 */
[----:B------:R-:W-:-:S00]  /*01c0*/  NOP ;  /* 0x0000000000007918 */ /* 0x000fc00000000000 */
[----:B------:R-:W-:-:S00]  /*01d0*/  NOP ;  /* 0x0000000000007918 */ /* 0x000fc00000000000 */
[----:B------:R-:W-:-:S00]  /*01e0*/  NOP ;  /* 0x0000000000007918 */ /* 0x000fc00000000000 */
[----:B------:R-:W-:-:S00]  /*01f0*/  NOP ;  /* 0x0000000000007918 */ /* 0x000fc00000000000 */
.L_x_1:


//--------------------- .nv.shared.reserved.0     --------------------------
	.section	.nv.shared.reserved.0,"aw",@nobits
	.weak		__nv_reservedSMEM_offset_0_alias
	.size		__nv_reservedSMEM_offset_0_alias, 0, 64
	.other		__nv_reservedSMEM_offset_0_alias,@"STO_CUDA_RESERVED_SHARED STV_DEFAULT"
__nv_reservedSMEM_offset_0_alias:
	.zero		0
	.zero		64


//--------------------- .nv.constant0._Z9transposePKfPfii --------------------------
	.section	.nv.constant0._Z9transposePKfPfii,"a",@progbits
	.sectionflags	@""
	.align	4
.nv.constant0._Z9transposePKfPfii:
	.zero		920


//--------------------- SYMBOLS --------------------------

	.type		.nv.reservedSmem.offset0,@object
	.size		.nv.reservedSmem.offset0,0x4
